	.headerflags	@"EF_CUDA_TEXMODE_UNIFIED EF_CUDA_64BIT_ADDRESS EF_CUDA_ACCELERATORS EF_CUDA_SM90 EF_CUDA_VIRTUAL_SM(EF_CUDA_SM90)"
	.elftype	@"ET_EXEC"


//--------------------- .nv.info                  --------------------------
	.section	.nv.info,"",@"SHT_CUDA_INFO"
	.align	4


	//----- nvinfo : EIATTR_REGCOUNT
	.align		4
        /*0000*/ 	.byte	0x04, 0x2f
        /*0002*/ 	.short	(.L_3 - .L_2)
	.align		4
.L_2:
        /*0004*/ 	.word	index@(triton_poi_fused__native_batch_norm_legit_no_training_gelu_0)
        /*0008*/ 	.word	0x00000016


	//----- nvinfo : EIATTR_MIN_STACK_SIZE
	.align		4
.L_3:
        /*000c*/ 	.byte	0x04, 0x12
        /*000e*/ 	.short	(.L_5 - .L_4)
	.align		4
.L_4:
        /*0010*/ 	.word	index@(triton_poi_fused__native_batch_norm_legit_no_training_gelu_0)
        /*0014*/ 	.word	0x00000000


	//----- nvinfo : EIATTR_FRAME_SIZE
	.align		4
.L_5:
        /*0018*/ 	.byte	0x04, 0x11
        /*001a*/ 	.short	(.L_7 - .L_6)
	.align		4
.L_6:
        /*001c*/ 	.word	index@(triton_poi_fused__native_batch_norm_legit_no_training_gelu_0)
        /*0020*/ 	.word	0x00000000


	//----- nvinfo : EIATTR_MIN_STACK_SIZE
	.align		4
.L_7:
        /*0024*/ 	.byte	0x04, 0x12
        /*0026*/ 	.short	(.L_9 - .L_8)
	.align		4
.L_8:
        /*0028*/ 	.word	index@(triton_poi_fused__native_batch_norm_legit_no_training_gelu_0)
        /*002c*/ 	.word	0x00000000
.L_9:


//--------------------- .nv.info.triton_poi_fused__native_batch_norm_legit_no_training_gelu_0 --------------------------
	.section	.nv.info.triton_poi_fused__native_batch_norm_legit_no_training_gelu_0,"",@"SHT_CUDA_INFO"
	.sectionflags	@""
	.align	4


	//----- nvinfo : EIATTR_CUDA_API_VERSION
	.align		4
        /*0000*/ 	.byte	0x04, 0x37
        /*0002*/ 	.short	(.L_11 - .L_10)
.L_10:
        /*0004*/ 	.word	0x0000007c


	//----- nvinfo : EIATTR_KPARAM_INFO
	.align		4
.L_11:
        /*0008*/ 	.byte	0x04, 0x17
        /*000a*/ 	.short	(.L_13 - .L_12)
.L_12:
        /*000c*/ 	.word	0x00000000
        /*0010*/ 	.short	0x0006
        /*0012*/ 	.short	0x0030
        /*0014*/ 	.byte	0x00, 0xf0, 0x11, 0x00


	//----- nvinfo : EIATTR_KPARAM_INFO
	.align		4
.L_13:
        /*0018*/ 	.byte	0x04, 0x17
        /*001a*/ 	.short	(.L_15 - .L_14)
.L_14:
        /*001c*/ 	.word	0x00000000
        /*0020*/ 	.short	0x0005
        /*0022*/ 	.short	0x0028
        /*0024*/ 	.byte	0x00, 0xf4, 0x21, 0x00


	//----- nvinfo : EIATTR_KPARAM_INFO
	.align		4
.L_15:
        /*0028*/ 	.byte	0x04, 0x17
        /*002a*/ 	.short	(.L_17 - .L_16)
.L_16:
        /*002c*/ 	.word	0x00000000
        /*0030*/ 	.short	0x0004
        /*0032*/ 	.short	0x0020
        /*0034*/ 	.byte	0x00, 0xf4, 0x21, 0x00


	//----- nvinfo : EIATTR_KPARAM_INFO
	.align		4
.L_17:
        /*0038*/ 	.byte	0x04, 0x17
        /*003a*/ 	.short	(.L_19 - .L_18)
.L_18:
        /*003c*/ 	.word	0x00000000
        /*0040*/ 	.short	0x0003
        /*0042*/ 	.short	0x0018
        /*0044*/ 	.byte	0x00, 0xf4, 0x21, 0x00


	//----- nvinfo : EIATTR_KPARAM_INFO
	.align		4
.L_19:
        /*0048*/ 	.byte	0x04, 0x17
        /*004a*/ 	.short	(.L_21 - .L_20)
.L_20:
        /*004c*/ 	.word	0x00000000
        /*0050*/ 	.short	0x0002
        /*0052*/ 	.short	0x0010
        /*0054*/ 	.byte	0x00, 0xf4, 0x21, 0x00


	//----- nvinfo : EIATTR_KPARAM_INFO
	.align		4
.L_21:
        /*0058*/ 	.byte	0x04, 0x17
        /*005a*/ 	.short	(.L_23 - .L_22)
.L_22:
        /*005c*/ 	.word	0x00000000
        /*0060*/ 	.short	0x0001
        /*0062*/ 	.short	0x0008
        /*0064*/ 	.byte	0x00, 0xf4, 0x21, 0x00


	//----- nvinfo : EIATTR_KPARAM_INFO
	.align		4
.L_23:
        /*0068*/ 	.byte	0x04, 0x17
        /*006a*/ 	.short	(.L_25 - .L_24)
.L_24:
        /*006c*/ 	.word	0x00000000
        /*0070*/ 	.short	0x0000
        /*0072*/ 	.short	0x0000
        /*0074*/ 	.byte	0x00, 0xf4, 0x21, 0x00


	//----- nvinfo : EIATTR_SPARSE_MMA_MASK
	.align		4
.L_25:
        /*0078*/ 	.byte	0x03, 0x50
        /*007a*/ 	.short	0x0000


	//----- nvinfo : EIATTR_MAXREG_COUNT
	.align		4
        /*007c*/ 	.byte	0x03, 0x1b
        /*007e*/ 	.short	0x00ff


	//----- nvinfo : EIATTR_EXIT_INSTR_OFFSETS
	.align		4
        /*0080*/ 	.byte	0x04, 0x1c
        /*0082*/ 	.short	(.L_27 - .L_26)


	//   ....[0]....
.L_26:
        /*0084*/ 	.word	0x00000860


	//   ....[1]....
        /*0088*/ 	.word	0x00000880


	//----- nvinfo : EIATTR_REQNTID
	.align		4
.L_27:
        /*008c*/ 	.byte	0x04, 0x10
        /*008e*/ 	.short	(.L_29 - .L_28)
.L_28:
        /*0090*/ 	.word	0x00000080
        /*0094*/ 	.word	0x00000001
        /*0098*/ 	.word	0x00000001


	//----- nvinfo : EIATTR_CBANK_PARAM_SIZE
	.align		4
.L_29:
        /*009c*/ 	.byte	0x03, 0x19
        /*009e*/ 	.short	0x0034


	//----- nvinfo : EIATTR_PARAM_CBANK
	.align		4
        /*00a0*/ 	.byte	0x04, 0x0a
        /*00a2*/ 	.short	(.L_31 - .L_30)
	.align		4
.L_30:
        /*00a4*/ 	.word	index@(.nv.constant0.triton_poi_fused__native_batch_norm_legit_no_training_gelu_0)
        /*00a8*/ 	.short	0x0210
        /*00aa*/ 	.short	0x0034


	//----- nvinfo : EIATTR_SW_WAR
	.align		4
.L_31:
        /*00ac*/ 	.byte	0x04, 0x36
        /*00ae*/ 	.short	(.L_33 - .L_32)
.L_32:
        /*00b0*/ 	.word	0x00000008
.L_33:


//--------------------- .nv.callgraph             --------------------------
	.section	.nv.callgraph,"",@"SHT_CUDA_CALLGRAPH"
	.align	4
	.sectionentsize	8
	.align		4
        /*0000*/ 	.word	0x00000000
	.align		4
        /*0004*/ 	.word	0xffffffff
	.align		4
        /*0008*/ 	.word	0x00000000
	.align		4
        /*000c*/ 	.word	0xfffffffe
	.align		4
        /*0010*/ 	.word	0x00000000
	.align		4
        /*0014*/ 	.word	0xfffffffd
	.align		4
        /*0018*/ 	.word	0x00000000
	.align		4
        /*001c*/ 	.word	0xfffffffc


//--------------------- .nv.constant4             --------------------------
	.section	.nv.constant4,"a",@progbits
	.align	8
	.align		8
.nv.constant4:
        /*0000*/ 	.dword	_$_str
	.align		8
        /*0008*/ 	.dword	_$_str_$_2


//--------------------- .text.triton_poi_fused__native_batch_norm_legit_no_training_gelu_0 --------------------------
	.section	.text.triton_poi_fused__native_batch_norm_legit_no_training_gelu_0,"ax",@progbits
	.align	128
        .global         triton_poi_fused__native_batch_norm_legit_no_training_gelu_0
        .type           triton_poi_fused__native_batch_norm_legit_no_training_gelu_0,@function
        .size           triton_poi_fused__native_batch_norm_legit_no_training_gelu_0,(.L_x_1 - triton_poi_fused__native_batch_norm_legit_no_training_gelu_0)
        .other          triton_poi_fused__native_batch_norm_legit_no_training_gelu_0,@"STO_CUDA_ENTRY STV_DEFAULT"
triton_poi_fused__native_batch_norm_legit_no_training_gelu_0:
.text.triton_poi_fused__native_batch_norm_legit_no_training_gelu_0:
[----:B------:R-:W0:Y:S01]  /*0000*/  LDC R1, c[0x0][0x28] ;  /* 0x00000a00ff017b82 */ /* 0x000e220000000800 */
[----:B------:R-:W1:Y:S07]  /*0010*/  S2R R0, SR_TID.X ;  /* 0x0000000000007919 */ /* 0x000e6e0000002100 */
[----:B------:R-:W2:Y:S01]  /*0020*/  LDC.64 R8, c[0x0][0x228] ;  /* 0x00008a00ff087b82 */ /* 0x000ea20000000a00 */
[----:B------:R-:W-:Y:S01]  /*0030*/  ULDC.64 UR4, c[0x0][0x208] ;  /* 0x0000820000047ab9 */ /* 0x000fe20000000a00 */
[----:B------:R-:W3:Y:S06]  /*0040*/  S2R R5, SR_CTAID.X ;  /* 0x0000000000057919 */ /* 0x000eec0000002500 */
[----:B------:R-:W4:Y:S08]  /*0050*/  LDC.64 R14, c[0x0][0x220] ;  /* 0x00008800ff0e7b82 */ /* 0x000f300000000a00 */
[----:B------:R-:W5:Y:S08]  /*0060*/  LDC.64 R12, c[0x0][0x218] ;  /* 0x00008600ff0c7b82 */ /* 0x000f700000000a00 */
[----:B------:R-:W4:Y:S08]  /*0070*/  LDC.64 R16, c[0x0][0x230] ;  /* 0x00008c00ff107b82 */ /* 0x000f300000000a00 */
[----:B------:R-:W5:Y:S01]  /*0080*/  LDC.64 R18, c[0x0][0x238] ;  /* 0x00008e00ff127b82 */ /* 0x000f620000000a00 */
[----:B-1----:R-:W-:-:S02]  /*0090*/  SHF.L.U32 R0, R0, 0x1, RZ ;  /* 0x0000000100007819 */ /* 0x002fc400000006ff */
[----:B------:R-:W-:Y:S02]  /*00a0*/  CS2R R6, SRZ ;  /* 0x0000000000067805 */ /* 0x000fe4000001ff00 */
[----:B---3--:R-:W-:Y:S01]  /*00b0*/  SHF.R.S32.HI R3, RZ, 0x17, R5 ;  /* 0x00000017ff037819 */ /* 0x008fe20000011405 */
[----:B------:R-:W-:Y:S01]  /*00c0*/  ULDC.64 UR6, c[0x0][0x210] ;  /* 0x0000840000067ab9 */ /* 0x000fe20000000a00 */
[----:B------:R-:W-:Y:S02]  /*00d0*/  LOP3.LUT R0, R0, 0xfe, RZ, 0xc0, !PT ;  /* 0x000000fe00007812 */ /* 0x000fe400078ec0ff */
[----:B------:R-:W-:Y:S02]  /*00e0*/  SGXT R3, R3, 0x1 ;  /* 0x000000010303781a */ /* 0x000fe40000000200 */
[----:B------:R-:W-:Y:S02]  /*00f0*/  LEA R0, R5, R0, 0x8 ;  /* 0x0000000005007211 */ /* 0x000fe400078e40ff */
[----:B------:R-:W-:-:S02]  /*0100*/  CS2R R4, SRZ ;  /* 0x0000000000047805 */ /* 0x000fc4000001ff00 */
[----:B------:R-:W-:Y:S02]  /*0110*/  LEA.HI R3, R3, R0, RZ, 0x4 ;  /* 0x0000000003037211 */ /* 0x000fe400078f20ff */
[----:B------:R-:W-:Y:S02]  /*0120*/  ISETP.GE.AND P0, PT, R0, 0x400, PT ;  /* 0x000004000000780c */ /* 0x000fe40003f06270 */
[----:B------:R-:W-:-:S04]  /*0130*/  SHF.R.S32.HI R3, RZ, 0x4, R3 ;  /* 0x00000004ff037819 */ /* 0x000fc80000011403 */
[----:B------:R-:W-:-:S04]  /*0140*/  LEA.HI R2, R3, R3, RZ, 0x4 ;  /* 0x0000000303027211 */ /* 0x000fc800078f20ff */
[----:B------:R-:W-:-:S04]  /*0150*/  LOP3.LUT R2, R2, 0xfffffff0, RZ, 0xc0, !PT ;  /* 0xfffffff002027812 */ /* 0x000fc800078ec0ff */
[----:B------:R-:W-:-:S05]  /*0160*/  IADD3 R11, R3, -R2, RZ ;  /* 0x80000002030b7210 */ /* 0x000fca0007ffe0ff */
[----:B--2---:R-:W-:-:S05]  /*0170*/  IMAD.WIDE R8, R11, 0x4, R8 ;  /* 0x000000040b087825 */ /* 0x004fca00078e0208 */
[----:B------:R-:W2:Y:S04]  /*0180*/  @!P0 LDG.E.EL R4, desc[UR4][R8.64] ;  /* 0x0000000408048981 */ /* 0x000ea8000c2e1900 */
[----:B------:R1:W3:Y:S01]  /*0190*/  @!P0 LDG.E.EL R5, desc[UR4][R8.64] ;  /* 0x0000000408058981 */ /* 0x0002e2000c2e1900 */
[----:B------:R-:W-:Y:S01]  /*01a0*/  CS2R R2, SRZ ;  /* 0x0000000000027805 */ /* 0x000fe2000001ff00 */
[----:B----4-:R-:W-:-:S04]  /*01b0*/  IMAD.WIDE R14, R11, 0x4, R14 ;  /* 0x000000040b0e7825 */ /* 0x010fc800078e020e */
[----:B-----5:R-:W-:Y:S01]  /*01c0*/  IMAD.WIDE R12, R0, 0x4, R12 ;  /* 0x00000004000c7825 */ /* 0x020fe200078e020c */
[----:B------:R-:W4:Y:S03]  /*01d0*/  @!P0 LDG.E.EL R6, desc[UR4][R14.64] ;  /* 0x000000040e068981 */ /* 0x000f26000c2e1900 */
[C---:B0-----:R-:W-:Y:S01]  /*01e0*/  IMAD.WIDE R16, R11.reuse, 0x4, R16 ;  /* 0x000000040b107825 */ /* 0x041fe200078e0210 */
[----:B------:R-:W4:Y:S01]  /*01f0*/  @!P0 LDG.E.64 R2, desc[UR4][R12.64] ;  /* 0x000000040c028981 */ /* 0x000f22000c1e1b00 */
[----:B-1----:R-:W-:Y:S02]  /*0200*/  CS2R R8, SRZ ;  /* 0x0000000000087805 */ /* 0x002fe4000001ff00 */
[----:B------:R-:W-:Y:S01]  /*0210*/  IMAD.WIDE R18, R11, 0x4, R18 ;  /* 0x000000040b127825 */ /* 0x000fe200078e0212 */
[----:B------:R0:W5:Y:S01]  /*0220*/  @!P0 LDG.E.EL R7, desc[UR4][R14.64] ;  /* 0x000000040e078981 */ /* 0x000162000c2e1900 */
[----:B------:R-:W-:-:S03]  /*0230*/  CS2R R10, SRZ ;  /* 0x00000000000a7805 */ /* 0x000fc6000001ff00 */
[----:B------:R-:W4:Y:S04]  /*0240*/  @!P0 LDG.E.EL R9, desc[UR4][R16.64] ;  /* 0x0000000410098981 */ /* 0x000f28000c2e1900 */
[----:B------:R-:W4:Y:S04]  /*0250*/  @!P0 LDG.E.EL R11, desc[UR4][R16.64] ;  /* 0x00000004100b8981 */ /* 0x000f28000c2e1900 */
[----:B------:R-:W4:Y:S04]  /*0260*/  @!P0 LDG.E.EL R10, desc[UR4][R18.64] ;  /* 0x00000004120a8981 */ /* 0x000f28000c2e1900 */
[----:B------:R-:W4:Y:S01]  /*0270*/  @!P0 LDG.E.EL R8, desc[UR4][R18.64] ;  /* 0x0000000412088981 */ /* 0x000f22000c2e1900 */
[----:B0-----:R-:W-:Y:S01]  /*0280*/  HFMA2.MMA R14, -RZ, RZ, 1.625, 0 ;  /* 0x3e800000ff0e7435 */ /* 0x001fe200000001ff */
[----:B--2---:R-:W-:Y:S01]  /*0290*/  FADD R4, R4, 9.9999997473787516356e-06 ;  /* 0x3727c5ac04047421 */ /* 0x004fe20000000000 */
[----:B---3--:R-:W-:-:S03]  /*02a0*/  FADD R5, R5, 9.9999997473787516356e-06 ;  /* 0x3727c5ac05057421 */ /* 0x008fc60000000000 */
[----:B------:R-:W0:Y:S08]  /*02b0*/  MUFU.SQRT R13, R4 ;  /* 0x00000004000d7308 */ /* 0x000e300000002000 */
[----:B------:R-:W1:Y:S01]  /*02c0*/  MUFU.SQRT R12, R5 ;  /* 0x00000005000c7308 */ /* 0x000e620000002000 */
[C---:B0-----:R-:W-:Y:S02]  /*02d0*/  FSETP.GT.AND P2, PT, R13.reuse, 8.50705917302346158658e+37, PT ;  /* 0x7e8000000d00780b */ /* 0x041fe40003f44000 */
[----:B------:R-:W-:-:S02]  /*02e0*/  FSETP.GEU.AND P4, PT, R13, 1.175494350822287508e-38, PT ;  /* 0x008000000d00780b */ /* 0x000fc40003f8e000 */
[C---:B-1----:R-:W-:Y:S02]  /*02f0*/  FSETP.GT.AND P1, PT, R12.reuse, 8.50705917302346158658e+37, PT ;  /* 0x7e8000000c00780b */ /* 0x042fe40003f24000 */
[----:B------:R-:W-:-:S07]  /*0300*/  FSETP.GEU.AND P3, PT, R12, 1.175494350822287508e-38, PT ;  /* 0x008000000c00780b */ /* 0x000fce0003f6e000 */
[----:B------:R-:W-:-:S04]  /*0310*/  @P2 FMUL R13, R13, 0.25 ;  /* 0x3e8000000d0d2820 */ /* 0x000fc80000400000 */
[----:B------:R-:W-:Y:S01]  /*0320*/  @!P4 FMUL R13, R13, 16777216 ;  /* 0x4b8000000d0dc820 */ /* 0x000fe20000400000 */
[----:B------:R-:W-:-:S04]  /*0330*/  @P1 FMUL R12, R12, 0.25 ;  /* 0x3e8000000c0c1820 */ /* 0x000fc80000400000 */
[----:B------:R-:W-:Y:S01]  /*0340*/  @!P3 FMUL R12, R12, 16777216 ;  /* 0x4b8000000c0cb820 */ /* 0x000fe20000400000 */
[----:B------:R-:W0:Y:S01]  /*0350*/  MUFU.RCP R13, R13 ;  /* 0x0000000d000d7308 */ /* 0x000e220000001000 */
[----:B------:R-:W-:-:S07]  /*0360*/  FSEL R4, R14, 1, P2 ;  /* 0x3f8000000e047808 */ /* 0x000fce0001000000 */
[----:B------:R-:W1:Y:S01]  /*0370*/  MUFU.RCP R12, R12 ;  /* 0x0000000c000c7308 */ /* 0x000e620000001000 */
[----:B------:R-:W-:Y:S01]  /*0380*/  FSEL R5, R14, 1, P1 ;  /* 0x3f8000000e057808 */ /* 0x000fe20000800000 */
[----:B------:R-:W-:Y:S01]  /*0390*/  @!P4 FMUL R4, R4, 16777216 ;  /* 0x4b8000000404c820 */ /* 0x000fe20000400000 */
[----:B----4-:R-:W-:-:S03]  /*03a0*/  FADD R3, -R6, R3 ;  /* 0x0000000306037221 */ /* 0x010fc60000000100 */
[----:B------:R-:W-:Y:S01]  /*03b0*/  @!P3 FMUL R5, R5, 16777216 ;  /* 0x4b8000000505b820 */ /* 0x000fe20000400000 */
[----:B0-----:R-:W-:Y:S01]  /*03c0*/  FMUL R4, R13, R4 ;  /* 0x000000040d047220 */ /* 0x001fe20000400000 */
[----:B-----5:R-:W-:-:S03]  /*03d0*/  FADD R2, -R7, R2 ;  /* 0x0000000207027221 */ /* 0x020fc60000000100 */
[----:B------:R-:W-:Y:S01]  /*03e0*/  FMUL R3, R3, R4 ;  /* 0x0000000403037220 */ /* 0x000fe20000400000 */
[----:B-1----:R-:W-:-:S04]  /*03f0*/  FMUL R5, R12, R5 ;  /* 0x000000050c057220 */ /* 0x002fc80000400000 */
[----:B------:R-:W-:Y:S01]  /*0400*/  FMUL R5, R2, R5 ;  /* 0x0000000502057220 */ /* 0x000fe20000400000 */
[----:B------:R-:W-:-:S03]  /*0410*/  FFMA R2, R3, R11, R10 ;  /* 0x0000000b03027223 */ /* 0x000fc6000000000a */
[----:B------:R-:W-:Y:S01]  /*0420*/  FFMA R8, R5, R9, R8 ;  /* 0x0000000905087223 */ /* 0x000fe20000000008 */
[----:B------:R-:W-:-:S03]  /*0430*/  FMUL R3, R2, 0.70710676908493041992 ;  /* 0x3f3504f302037820 */ /* 0x000fc60000400000 */
[----:B------:R-:W-:Y:S01]  /*0440*/  FMUL R4, R8, 0.70710676908493041992 ;  /* 0x3f3504f308047820 */ /* 0x000fe20000400000 */
[----:B------:R-:W-:-:S03]  /*0450*/  FADD.FTZ R6, |R3|, -RZ ;  /* 0x800000ff03067221 */ /* 0x000fc60000010200 */
[----:B------:R-:W-:Y:S02]  /*0460*/  FADD.FTZ R5, |R4|, -RZ ;  /* 0x800000ff04057221 */ /* 0x000fe40000010200 */
[----:B------:R-:W-:-:S03]  /*0470*/  FSETP.GE.AND P2, PT, R6, 1.0029599666595458984, PT ;  /* 0x3f8060fe0600780b */ /* 0x000fc60003f46000 */
[----:B------:R-:W-:Y:S01]  /*0480*/  FSETP.GE.AND P1, PT, R5, 1.0029599666595458984, PT ;  /* 0x3f8060fe0500780b */ /* 0x000fe20003f26000 */
[----:B------:R-:W-:Y:S01]  /*0490*/  HFMA2.MMA R12, -RZ, RZ, -0.74462890625, 604.5 ;  /* 0xb9f560b9ff0c7435 */ /* 0x000fe200000001ff */
[----:B------:R-:W-:Y:S01]  /*04a0*/  MOV R7, 0x3789ca3c ;  /* 0x3789ca3c00077802 */ /* 0x000fe20000000f00 */
[----:B------:R-:W-:Y:S01]  /*04b0*/  IMAD.MOV.U32 R9, RZ, RZ, -0x460a9f47 ;  /* 0xb9f560b9ff097424 */ /* 0x000fe200078e00ff */
[----:B------:R-:W-:Y:S01]  /*04c0*/  MOV R10, 0x3789ca3c ;  /* 0x3789ca3c000a7802 */ /* 0x000fe20000000f00 */
[----:B------:R-:W-:-:S05]  /*04d0*/  HFMA2.MMA R14, -RZ, RZ, 0.958984375, -6.1690807342529296875e-05 ;  /* 0x3bac840bff0e7435 */ /* 0x000fca00000001ff */
[----:B------:R-:W-:Y:S01]  /*04e0*/  @!P2 MOV R7, 0x38b1e96a ;  /* 0x38b1e96a0007a802 */ /* 0x000fe20000000f00 */
[----:B------:R-:W-:Y:S02]  /*04f0*/  @!P2 IMAD.MOV.U32 R9, RZ, RZ, -0x45a8b2e0 ;  /* 0xba574d20ff09a424 */ /* 0x000fe400078e00ff */
[----:B------:R-:W-:Y:S01]  /*0500*/  @!P2 FMUL R6, R3, R3 ;  /* 0x000000030306a220 */ /* 0x000fe20000400000 */
[----:B------:R-:W-:Y:S01]  /*0510*/  @!P1 MOV R10, 0x38b1e96a ;  /* 0x38b1e96a000a9802 */ /* 0x000fe20000000f00 */
[----:B------:R-:W-:Y:S01]  /*0520*/  @!P1 FMUL R5, R4, R4 ;  /* 0x0000000404059220 */ /* 0x000fe20000400000 */
[----:B------:R-:W-:Y:S01]  /*0530*/  @!P1 MOV R12, 0xba574d20 ;  /* 0xba574d20000c9802 */ /* 0x000fe20000000f00 */
[----:B------:R-:W-:Y:S01]  /*0540*/  HFMA2.MMA R11, -RZ, RZ, 0.958984375, -6.1690807342529296875e-05 ;  /* 0x3bac840bff0b7435 */ /* 0x000fe200000001ff */
[----:B------:R-:W-:Y:S01]  /*0550*/  FFMA.FTZ R16, R6, R7, R9 ;  /* 0x0000000706107223 */ /* 0x000fe20000010009 */
[----:B------:R-:W-:Y:S02]  /*0560*/  @!P1 MOV R14, 0x3baad5ea ;  /* 0x3baad5ea000e9802 */ /* 0x000fe40000000f00 */
[----:B------:R-:W-:Y:S01]  /*0570*/  FFMA.FTZ R7, R5, R10, R12 ;  /* 0x0000000a05077223 */ /* 0x000fe2000001000c */
[----:B------:R-:W-:Y:S01]  /*0580*/  HFMA2.MMA R10, -RZ, RZ, -1.26171875, -2.110004425048828125e-05 ;  /* 0xbd0c8162ff0a7435 */ /* 0x000fe200000001ff */
[----:B------:R-:W-:-:S02]  /*0590*/  @!P2 MOV R11, 0x3baad5ea ;  /* 0x3baad5ea000ba802 */ /* 0x000fc40000000f00 */
[----:B------:R-:W-:-:S03]  /*05a0*/  FFMA.FTZ R7, R7, R5, R14 ;  /* 0x0000000507077223 */ /* 0x000fc6000001000e */
[----:B------:R-:W-:Y:S02]  /*05b0*/  @!P1 IMAD.MOV.U32 R10, RZ, RZ, -0x4323e419 ;  /* 0xbcdc1be7ff0a9424 */ /* 0x000fe400078e00ff */
[-C--:B------:R-:W-:Y:S01]  /*05c0*/  FFMA.FTZ R16, R16, R6.reuse, R11 ;  /* 0x0000000610107223 */ /* 0x080fe2000001000b */
[----:B------:R-:W-:Y:S01]  /*05d0*/  HFMA2.MMA R11, -RZ, RZ, 1.52734375, -41152 ;  /* 0x3e1cf906ff0b7435 */ /* 0x000fe200000001ff */
[----:B------:R-:W-:Y:S02]  /*05e0*/  IMAD.MOV.U32 R9, RZ, RZ, -0x42f37e9e ;  /* 0xbd0c8162ff097424 */ /* 0x000fe400078e00ff */
[-C--:B------:R-:W-:Y:S01]  /*05f0*/  FFMA.FTZ R7, R7, R5.reuse, R10 ;  /* 0x0000000507077223 */ /* 0x080fe2000001000a */
[----:B------:R-:W-:Y:S01]  /*0600*/  @!P2 MOV R9, 0xbcdc1be7 ;  /* 0xbcdc1be70009a802 */ /* 0x000fe20000000f00 */
[----:B------:R-:W-:Y:S02]  /*0610*/  HFMA2.MMA R10, -RZ, RZ, 1.52734375, -41152 ;  /* 0x3e1cf906ff0a7435 */ /* 0x000fe400000001ff */
[----:B------:R-:W-:Y:S01]  /*0620*/  HFMA2.MMA R13, -RZ, RZ, 1.853515625, -0.00091457366943359375 ;  /* 0x3f6a937eff0d7435 */ /* 0x000fe200000001ff */
[----:B------:R-:W-:Y:S01]  /*0630*/  @!P2 MOV R11, 0x3de718af ;  /* 0x3de718af000ba802 */ /* 0x000fe20000000f00 */
[-C--:B------:R-:W-:Y:S01]  /*0640*/  FFMA.FTZ R16, R16, R6.reuse, R9 ;  /* 0x0000000610107223 */ /* 0x080fe20000010009 */
[----:B------:R-:W-:Y:S01]  /*0650*/  HFMA2.MMA R9, -RZ, RZ, 1.78125, -136.25 ;  /* 0x3f20d842ff097435 */ /* 0x000fe200000001ff */
[----:B------:R-:W-:Y:S01]  /*0660*/  @!P1 MOV R10, 0x3de718af ;  /* 0x3de718af000a9802 */ /* 0x000fe20000000f00 */
[----:B------:R-:W-:Y:S01]  /*0670*/  HFMA2.MMA R14, -RZ, RZ, 1.78125, -136.25 ;  /* 0x3f20d842ff0e7435 */ /* 0x000fe200000001ff */
[----:B------:R-:W-:Y:S01]  /*0680*/  @!P2 MOV R13, 0xbec093ac ;  /* 0xbec093ac000da802 */ /* 0x000fe20000000f00 */
[-C--:B------:R-:W-:Y:S01]  /*0690*/  FFMA.FTZ R16, R16, R6.reuse, R11 ;  /* 0x0000000610107223 */ /* 0x080fe2000001000b */
[----:B------:R-:W-:Y:S01]  /*06a0*/  IMAD.MOV.U32 R12, RZ, RZ, 0x3f6a937e ;  /* 0x3f6a937eff0c7424 */ /* 0x000fe200078e00ff */
[----:B------:R-:W-:Y:S01]  /*06b0*/  @!P1 MOV R12, 0xbec093ac ;  /* 0xbec093ac000c9802 */ /* 0x000fe20000000f00 */
[-C--:B------:R-:W-:Y:S01]  /*06c0*/  FFMA.FTZ R7, R7, R5.reuse, R10 ;  /* 0x0000000507077223 */ /* 0x080fe2000001000a */
[----:B------:R-:W-:Y:S01]  /*06d0*/  @!P2 MOV R9, 0x3e0375d3 ;  /* 0x3e0375d30009a802 */ /* 0x000fe20000000f00 */
[-C--:B------:R-:W-:Y:S01]  /*06e0*/  FFMA.FTZ R16, R16, R6.reuse, R13 ;  /* 0x0000000610107223 */ /* 0x080fe2000001000d */
[----:B------:R-:W-:Y:S01]  /*06f0*/  @!P1 MOV R14, 0x3e0375d3 ;  /* 0x3e0375d3000e9802 */ /* 0x000fe20000000f00 */
[----:B------:R-:W-:Y:S01]  /*0700*/  FFMA.FTZ R7, R7, R5, R12 ;  /* 0x0000000507077223 */ /* 0x000fe2000001000c */
[----:B------:R-:W-:Y:S01]  /*0710*/  FSEL R10, -R6, R3, P2 ;  /* 0x00000003060a7208 */ /* 0x000fe20001000100 */
[----:B------:R-:W-:Y:S01]  /*0720*/  FFMA.FTZ R9, R16, R6, R9 ;  /* 0x0000000610097223 */ /* 0x000fe20000010009 */
[----:B------:R-:W-:Y:S01]  /*0730*/  FSEL R6, -R5, R4, P1 ;  /* 0x0000000405067208 */ /* 0x000fe20000800100 */
[----:B------:R-:W-:-:S02]  /*0740*/  FFMA.FTZ R7, R7, R5, R14 ;  /* 0x0000000507077223 */ /* 0x000fc4000001000e */
[----:B------:R-:W-:Y:S02]  /*0750*/  FFMA.FTZ R9, R9, R10, R10 ;  /* 0x0000000a09097223 */ /* 0x000fe4000001000a */
[----:B------:R-:W-:Y:S02]  /*0760*/  FFMA.FTZ R6, R7, R6, R6 ;  /* 0x0000000607067223 */ /* 0x000fe40000010006 */
[----:B------:R-:W0:Y:S08]  /*0770*/  @P2 MUFU.EX2 R10, R9 ;  /* 0x00000009000a2308 */ /* 0x000e300000000800 */
[----:B------:R-:W1:Y:S01]  /*0780*/  @P1 MUFU.EX2 R5, R6 ;  /* 0x0000000600051308 */ /* 0x000e620000000800 */
[----:B0-----:R-:W-:Y:S01]  /*0790*/  @P2 FADD R10, -R10, 1 ;  /* 0x3f8000000a0a2421 */ /* 0x001fe20000000100 */
[----:B-1----:R-:W-:-:S04]  /*07a0*/  @P1 FADD R5, -R5, 1 ;  /* 0x3f80000005051421 */ /* 0x002fc80000000100 */
[----:B------:R-:W-:Y:S02]  /*07b0*/  @P2 LOP3.LUT R9, R10, 0x80000000, R3, 0xf8, !PT ;  /* 0x800000000a092812 */ /* 0x000fe400078ef803 */
[----:B------:R-:W-:Y:S02]  /*07c0*/  @P1 LOP3.LUT R6, R5, 0x80000000, R4, 0xf8, !PT ;  /* 0x8000000005061812 */ /* 0x000fe400078ef804 */
[----:B------:R-:W-:Y:S02]  /*07d0*/  SHF.R.S32.HI R5, RZ, 0x1f, R0 ;  /* 0x0000001fff057819 */ /* 0x000fe40000011400 */
[----:B------:R-:W-:Y:S01]  /*07e0*/  LEA R4, P1, R0, UR6, 0x2 ;  /* 0x0000000600047c11 */ /* 0x000fe2000f8210ff */
[----:B------:R-:W-:Y:S01]  /*07f0*/  FMUL R2, R2, 0.5 ;  /* 0x3f00000002027820 */ /* 0x000fe20000400000 */
[----:B------:R-:W-:Y:S01]  /*0800*/  FMUL R8, R8, 0.5 ;  /* 0x3f00000008087820 */ /* 0x000fe20000400000 */
[----:B------:R-:W-:Y:S01]  /*0810*/  FADD R9, R9, 1 ;  /* 0x3f80000009097421 */ /* 0x000fe20000000000 */
[----:B------:R-:W-:Y:S01]  /*0820*/  FADD R3, R6, 1 ;  /* 0x3f80000006037421 */ /* 0x000fe20000000000 */
[----:B------:R-:W-:-:S02]  /*0830*/  LEA.HI.X R5, R0, UR7, R5, 0x2, P1 ;  /* 0x0000000700057c11 */ /* 0x000fc400088f1405 */
[----:B------:R-:W-:Y:S01]  /*0840*/  FMUL R9, R2, R9 ;  /* 0x0000000902097220 */ /* 0x000fe20000400000 */
[----:B------:R-:W-:Y:S01]  /*0850*/  FMUL R8, R8, R3 ;  /* 0x0000000308087220 */ /* 0x000fe20000400000 */
[----:B------:R-:W-:Y:S06]  /*0860*/  @P0 EXIT ;  /* 0x000000000000094d */ /* 0x000fec0003800000 */
[----:B------:R-:W-:Y:S01]  /*0870*/  STG.E.64 desc[UR4][R4.64], R8 ;  /* 0x0000000804007986 */ /* 0x000fe2000c101b04 */
[----:B------:R-:W-:Y:S05]  /*0880*/  EXIT ;  /* 0x000000000000794d */ /* 0x000fea0003800000 */
.L_x_0:
[----:B------:R-:W-:-:S00]  /*0890*/  BRA `(.L_x_0) ;  /* 0xfffffffc00fc7947 */ /* 0x000fc0000383ffff */
[----:B------:R-:W-:-:S00]  /*08a0*/  NOP ;  /* 0x0000000000007918 */ /* 0x000fc00000000000 */
        /* <DEDUP_REMOVED lines=13> */
.L_x_1:


//--------------------- .nv.global.init           --------------------------
	.section	.nv.global.init,"aw",@progbits
.nv.global.init:
	.type		_$_str,@object
	.size		_$_str,(_$_str_$_2 - _$_str)
_$_str:
        /*0000*/ 	.byte	0x5f, 0x5f, 0x43, 0x55, 0x44, 0x41, 0x5f, 0x46, 0x54, 0x5a, 0x00
	.type		_$_str_$_2,@object
	.size		_$_str_$_2,(.L_1 - _$_str_$_2)
_$_str_$_2:
        /*000b*/ 	.byte	0x5f, 0x5f, 0x43, 0x55, 0x44, 0x41, 0x5f, 0x50, 0x52, 0x45, 0x43, 0x5f, 0x53, 0x51, 0x52, 0x54
        /*001b*/ 	.byte	0x00
.L_1:


//--------------------- .nv.constant0.triton_poi_fused__native_batch_norm_legit_no_training_gelu_0 --------------------------
	.section	.nv.constant0.triton_poi_fused__native_batch_norm_legit_no_training_gelu_0,"a",@progbits
	.sectionflags	@""
	.align	4
.nv.constant0.triton_poi_fused__native_batch_norm_legit_no_training_gelu_0:
	.zero		580
